//
// Generated by NVIDIA NVVM Compiler
//
// Compiler Build ID: CL-36424714
// Cuda compilation tools, release 13.0, V13.0.88
// Based on NVVM 20.0.0
//

.version 9.0
.target sm_100
.address_size 64

	// .globl	_Z12reductionSumPKfPfi
.extern .shared .align 16 .b8 sdata[];

.visible .entry _Z12reductionSumPKfPfi(
	.param .u64 .ptr .align 1 _Z12reductionSumPKfPfi_param_0,
	.param .u64 .ptr .align 1 _Z12reductionSumPKfPfi_param_1,
	.param .u32 _Z12reductionSumPKfPfi_param_2
)
{
	.reg .pred 	%p<3>;
	.reg .b32 	%r<13>;
	.reg .b32 	%f<3>;
	.reg .b64 	%rd<9>;

	ld.param.u64 	%rd1, [_Z12reductionSumPKfPfi_param_0];
	ld.param.u64 	%rd2, [_Z12reductionSumPKfPfi_param_1];
	ld.param.u32 	%r4, [_Z12reductionSumPKfPfi_param_2];
	mov.u32 	%r1, %tid.x;
	mov.u32 	%r2, %ctaid.x;
	mov.u32 	%r5, %ntid.x;
	mad.lo.s32 	%r3, %r2, %r5, %r1;
	setp.ge.s32 	%p1, %r3, %r4;
	@%p1 bra 	$L__BB0_2;
	cvta.to.global.u64 	%rd3, %rd1;
	mul.wide.s32 	%rd4, %r3, 4;
	add.s64 	%rd5, %rd3, %rd4;
	ld.global.f32 	%f1, [%rd5];
	shl.b32 	%r10, %r1, 2;
	mov.u32 	%r11, sdata;
	add.s32 	%r12, %r11, %r10;
	st.shared.f32 	[%r12], %f1;
	bra.uni 	$L__BB0_3;
$L__BB0_2:
	shl.b32 	%r6, %r1, 2;
	mov.u32 	%r7, sdata;
	add.s32 	%r8, %r7, %r6;
	mov.b32 	%r9, 0;
	st.shared.u32 	[%r8], %r9;
$L__BB0_3:
	bar.sync 	0;
	setp.ne.s32 	%p2, %r1, 0;
	@%p2 bra 	$L__BB0_5;
	ld.shared.f32 	%f2, [sdata];
	cvta.to.global.u64 	%rd6, %rd2;
	mul.wide.u32 	%rd7, %r2, 4;
	add.s64 	%rd8, %rd6, %rd7;
	st.global.f32 	[%rd8], %f2;
$L__BB0_5:
	ret;

}


// ===== COMPILED SASS (sm_100) =====

	.target	sm_100

	.elftype	@"ET_EXEC"


//--------------------- .note.nv.tkinfo           --------------------------
	.section	.note.nv.tkinfo,"",@"SHT_NOTE"
	.sectionflags	@"SHF_NOTE_NV_TKINFO"
	.tkinfo
        /*0018*/ 	.word	0x00000002
        /*0030*/ 	.string	""
        /*0030*/ 	.string	"ptxas"
        /*0030*/ 	.string	"Cuda compilation tools, release 13.0, V13.0.88"
        /*0030*/ 	.string	"Build cuda_13.0.r13.0/compiler.36424714_0"
        /*0030*/ 	.string	"-arch sm_100 -m 64 "



//--------------------- .note.nv.cuinfo           --------------------------
	.section	.note.nv.cuinfo,"",@"SHT_NOTE"
	.sectionflags	@"SHF_NOTE_NV_CUINFO"
        /*0018*/ 	.short	0x0002
        /*001a*/ 	.short	0x0064
        /*001c*/ 	.short	0x0082
	.zero		2


//--------------------- .nv.info                  --------------------------
	.section	.nv.info,"",@"SHT_CUDA_INFO"
	.align	4


	//----- nvinfo : EIATTR_REGCOUNT
	.align		4
        /*0000*/ 	.byte	0x04, 0x2f
        /*0002*/ 	.short	(.L_1 - .L_0)
	.align		4
.L_0:
        /*0004*/ 	.word	index@(_Z12reductionSumPKfPfi)
        /*0008*/ 	.word	0x0000000a


	//----- nvinfo : EIATTR_FRAME_SIZE
	.align		4
.L_1:
        /*000c*/ 	.byte	0x04, 0x11
        /*000e*/ 	.short	(.L_3 - .L_2)
	.align		4
.L_2:
        /*0010*/ 	.word	index@(_Z12reductionSumPKfPfi)
        /*0014*/ 	.word	0x00000000


	//----- nvinfo : EIATTR_MIN_STACK_SIZE
	.align		4
.L_3:
        /*0018*/ 	.byte	0x04, 0x12
        /*001a*/ 	.short	(.L_5 - .L_4)
	.align		4
.L_4:
        /*001c*/ 	.word	index@(_Z12reductionSumPKfPfi)
        /*0020*/ 	.word	0x00000000
.L_5:


//--------------------- .nv.compat                --------------------------
	.section	.nv.compat,"",@"SHT_CUDA_COMPAT_INFO"
	.align	4
        /*0000*/ 	.byte	0x02, 0x09, 0x00, 0x00, 0x02, 0x02, 0x01, 0x00, 0x02, 0x05, 0x05, 0x00, 0x03, 0x07, 0x01, 0x01
        /*0010*/ 	.byte	0x02, 0x03, 0x00, 0x00, 0x02, 0x06, 0x01, 0x00, 0x04, 0x0b, 0x08, 0x00, 0x09, 0x00, 0x00, 0x00
        /*0020*/ 	.byte	0x00, 0x00, 0x00, 0x00


//--------------------- .nv.info._Z12reductionSumPKfPfi --------------------------
	.section	.nv.info._Z12reductionSumPKfPfi,"",@"SHT_CUDA_INFO"
	.sectionflags	@""
	.align	4


	//----- nvinfo : EIATTR_CUDA_API_VERSION
	.align		4
        /*0000*/ 	.byte	0x04, 0x37
        /*0002*/ 	.short	(.L_7 - .L_6)
.L_6:
        /*0004*/ 	.word	0x00000082


	//----- nvinfo : EIATTR_KPARAM_INFO
	.align		4
.L_7:
        /*0008*/ 	.byte	0x04, 0x17
        /*000a*/ 	.short	(.L_9 - .L_8)
.L_8:
        /*000c*/ 	.word	0x00000000
        /*0010*/ 	.short	0x0002
        /*0012*/ 	.short	0x0010
        /*0014*/ 	.byte	0x00, 0xf0, 0x11, 0x00


	//----- nvinfo : EIATTR_KPARAM_INFO
	.align		4
.L_9:
        /*0018*/ 	.byte	0x04, 0x17
        /*001a*/ 	.short	(.L_11 - .L_10)
.L_10:
        /*001c*/ 	.word	0x00000000
        /*0020*/ 	.short	0x0001
        /*0022*/ 	.short	0x0008
        /*0024*/ 	.byte	0x00, 0xf5, 0x21, 0x00


	//----- nvinfo : EIATTR_KPARAM_INFO
	.align		4
.L_11:
        /*0028*/ 	.byte	0x04, 0x17
        /*002a*/ 	.short	(.L_13 - .L_12)
.L_12:
        /*002c*/ 	.word	0x00000000
        /*0030*/ 	.short	0x0000
        /*0032*/ 	.short	0x0000
        /*0034*/ 	.byte	0x00, 0xf5, 0x21, 0x00


	//----- nvinfo : EIATTR_SPARSE_MMA_MASK
	.align		4
.L_13:
        /*0038*/ 	.byte	0x03, 0x50
        /*003a*/ 	.short	0x0000


	//----- nvinfo : EIATTR_MAXREG_COUNT
	.align		4
        /*003c*/ 	.byte	0x03, 0x1b
        /*003e*/ 	.short	0x00ff


	//----- nvinfo : EIATTR_NUM_BARRIERS
	.align		4
        /*0040*/ 	.byte	0x02, 0x4c
        /*0042*/ 	.byte	0x01
	.zero		1


	//----- nvinfo : EIATTR_MERCURY_ISA_VERSION
	.align		4
        /*0044*/ 	.byte	0x03, 0x5f
        /*0046*/ 	.short	0x0101


	//----- nvinfo : EIATTR_VRC_CTA_INIT_COUNT
	.align		4
        /*0048*/ 	.byte	0x02, 0x4a
	.zero		1
	.zero		1


	//----- nvinfo : EIATTR_EXIT_INSTR_OFFSETS
	.align		4
        /*004c*/ 	.byte	0x04, 0x1c
        /*004e*/ 	.short	(.L_15 - .L_14)


	//   ....[0]....
.L_14:
        /*0050*/ 	.word	0x000001d0


	//   ....[1]....
        /*0054*/ 	.word	0x00000220


	//----- nvinfo : EIATTR_CRS_STACK_SIZE
	.align		4
.L_15:
        /*0058*/ 	.byte	0x04, 0x1e
        /*005a*/ 	.short	(.L_17 - .L_16)
.L_16:
        /*005c*/ 	.word	0x00000000


	//----- nvinfo : EIATTR_CBANK_PARAM_SIZE
	.align		4
.L_17:
        /*0060*/ 	.byte	0x03, 0x19
        /*0062*/ 	.short	0x0014


	//----- nvinfo : EIATTR_PARAM_CBANK
	.align		4
        /*0064*/ 	.byte	0x04, 0x0a
        /*0066*/ 	.short	(.L_19 - .L_18)
	.align		4
.L_18:
        /*0068*/ 	.word	index@(.nv.constant0._Z12reductionSumPKfPfi)
        /*006c*/ 	.short	0x0380
        /*006e*/ 	.short	0x0014


	//----- nvinfo : EIATTR_SW_WAR
	.align		4
.L_19:
        /*0070*/ 	.byte	0x04, 0x36
        /*0072*/ 	.short	(.L_21 - .L_20)
.L_20:
        /*0074*/ 	.word	0x00000008
.L_21:


//--------------------- .nv.callgraph             --------------------------
	.section	.nv.callgraph,"",@"SHT_CUDA_CALLGRAPH"
	.align	4
	.sectionentsize	8
	.align		4
        /*0000*/ 	.word	0x00000000
	.align		4
        /*0004*/ 	.word	0xffffffff
	.align		4
        /*0008*/ 	.word	0x00000000
	.align		4
        /*000c*/ 	.word	0xfffffffe
	.align		4
        /*0010*/ 	.word	0x00000000
	.align		4
        /*0014*/ 	.word	0xfffffffd
	.align		4
        /*0018*/ 	.word	0x00000000
	.align		4
        /*001c*/ 	.word	0xfffffffc


//--------------------- .text._Z12reductionSumPKfPfi --------------------------
	.section	.text._Z12reductionSumPKfPfi,"ax",@progbits
	.align	128
        .global         _Z12reductionSumPKfPfi
        .type           _Z12reductionSumPKfPfi,@function
        .size           _Z12reductionSumPKfPfi,(.L_x_4 - _Z12reductionSumPKfPfi)
        .other          _Z12reductionSumPKfPfi,@"STO_CUDA_ENTRY STV_DEFAULT"
_Z12reductionSumPKfPfi:
.text._Z12reductionSumPKfPfi:
[----:B------:R-:W-:Y:S01]  /*0000*/  LDC R1, c[0x0][0x37c] ;  /* 0x0000df00ff017b82 */ /* 0x000fe20000000800 */
[----:B------:R-:W0:Y:S01]  /*0010*/  S2R R7, SR_TID.X ;  /* 0x0000000000077919 */ /* 0x000e220000002100 */
[----:B------:R-:W0:Y:S01]  /*0020*/  LDCU UR4, c[0x0][0x360] ;  /* 0x00006c00ff0477ac */ /* 0x000e220008000800 */
[----:B------:R-:W-:Y:S01]  /*0030*/  BSSY.RECONVERGENT B0, `(.L_x_0) ;  /* 0x0000017000007945 */ /* 0x000fe20003800200 */
[----:B------:R-:W0:Y:S01]  /*0040*/  S2R R4, SR_CTAID.X ;  /* 0x0000000000047919 */ /* 0x000e220000002500 */
[----:B------:R-:W1:Y:S01]  /*0050*/  LDCU UR5, c[0x0][0x390] ;  /* 0x00007200ff0577ac */ /* 0x000e620008000800 */
[----:B------:R-:W2:Y:S01]  /*0060*/  LDCU.64 UR6, c[0x0][0x358] ;  /* 0x00006b00ff0677ac */ /* 0x000ea20008000a00 */
[----:B0-----:R-:W-:-:S05]  /*0070*/  IMAD R5, R4, UR4, R7 ;  /* 0x0000000404057c24 */ /* 0x001fca000f8e0207 */
[----:B-1----:R-:W-:-:S13]  /*0080*/  ISETP.GE.AND P0, PT, R5, UR5, PT ;  /* 0x0000000505007c0c */ /* 0x002fda000bf06270 */
[----:B--2---:R-:W-:Y:S05]  /*0090*/  @P0 BRA `(.L_x_1) ;  /* 0x0000000000280947 */ /* 0x004fea0003800000 */
[----:B------:R-:W0:Y:S02]  /*00a0*/  LDC.64 R2, c[0x0][0x380] ;  /* 0x0000e000ff027b82 */ /* 0x000e240000000a00 */
[----:B0-----:R-:W-:-:S06]  /*00b0*/  IMAD.WIDE R2, R5, 0x4, R2 ;  /* 0x0000000405027825 */ /* 0x001fcc00078e0202 */
[----:B------:R-:W2:Y:S01]  /*00c0*/  LDG.E R2, desc[UR6][R2.64] ;  /* 0x0000000602027981 */ /* 0x000ea2000c1e1900 */
[----:B------:R-:W0:Y:S01]  /*00d0*/  S2UR UR5, SR_CgaCtaId ;  /* 0x00000000000579c3 */ /* 0x000e220000008800 */
[----:B------:R-:W-:Y:S02]  /*00e0*/  UMOV UR4, 0x400 ;  /* 0x0000040000047882 */ /* 0x000fe40000000000 */
[----:B0-----:R-:W-:-:S06]  /*00f0*/  ULEA UR4, UR5, UR4, 0x18 ;  /* 0x0000000405047291 */ /* 0x001fcc000f8ec0ff */
[----:B------:R-:W-:-:S04]  /*0100*/  MOV R0, UR4 ;  /* 0x0000000400007c02 */ /* 0x000fc80008000f00 */
[----:B------:R-:W-:-:S05]  /*0110*/  LEA R5, R7, R0, 0x2 ;  /* 0x0000000007057211 */ /* 0x000fca00078e10ff */
[----:B--2---:R1:W-:Y:S01]  /*0120*/  STS [R5], R2 ;  /* 0x0000000205007388 */ /* 0x0043e20000000800 */
[----:B------:R-:W-:Y:S05]  /*0130*/  BRA `(.L_x_2) ;  /* 0x0000000000187947 */ /* 0x000fea0003800000 */
.L_x_1:
[----:B------:R-:W0:Y:S01]  /*0140*/  S2UR UR5, SR_CgaCtaId ;  /* 0x00000000000579c3 */ /* 0x000e220000008800 */
[----:B------:R-:W-:Y:S02]  /*0150*/  UMOV UR4, 0x400 ;  /* 0x0000040000047882 */ /* 0x000fe40000000000 */
[----:B0-----:R-:W-:-:S06]  /*0160*/  ULEA UR4, UR5, UR4, 0x18 ;  /* 0x0000000405047291 */ /* 0x001fcc000f8ec0ff */
[----:B------:R-:W-:-:S04]  /*0170*/  MOV R0, UR4 ;  /* 0x0000000400007c02 */ /* 0x000fc80008000f00 */
[----:B------:R-:W-:-:S05]  /*0180*/  LEA R2, R7, R0, 0x2 ;  /* 0x0000000007027211 */ /* 0x000fca00078e10ff */
[----:B------:R0:W-:Y:S02]  /*0190*/  STS [R2], RZ ;  /* 0x000000ff02007388 */ /* 0x0001e40000000800 */
.L_x_2:
[----:B------:R-:W-:Y:S05]  /*01a0*/  BSYNC.RECONVERGENT B0 ;  /* 0x0000000000007941 */ /* 0x000fea0003800200 */
.L_x_0:
[----:B------:R-:W-:Y:S01]  /*01b0*/  BAR.SYNC.DEFER_BLOCKING 0x0 ;  /* 0x0000000000007b1d */ /* 0x000fe20000010000 */
[----:B------:R-:W-:-:S13]  /*01c0*/  ISETP.NE.AND P0, PT, R7, RZ, PT ;  /* 0x000000ff0700720c */ /* 0x000fda0003f05270 */
[----:B------:R-:W-:Y:S05]  /*01d0*/  @P0 EXIT ;  /* 0x000000000000094d */ /* 0x000fea0003800000 */
[----:B-1----:R-:W1:Y:S01]  /*01e0*/  LDS R5, [R0] ;  /* 0x0000000000057984 */ /* 0x002e620000000800 */
[----:B0-----:R-:W0:Y:S02]  /*01f0*/  LDC.64 R2, c[0x0][0x388] ;  /* 0x0000e200ff027b82 */ /* 0x001e240000000a00 */
[----:B0-----:R-:W-:-:S05]  /*0200*/  IMAD.WIDE.U32 R2, R4, 0x4, R2 ;  /* 0x0000000404027825 */ /* 0x001fca00078e0002 */
[----:B-1----:R-:W-:Y:S01]  /*0210*/  STG.E desc[UR6][R2.64], R5 ;  /* 0x0000000502007986 */ /* 0x002fe2000c101906 */
[----:B------:R-:W-:Y:S05]  /*0220*/  EXIT ;  /* 0x000000000000794d */ /* 0x000fea0003800000 */
.L_x_3:
[----:B------:R-:W-:-:S00]  /*0230*/  BRA `(.L_x_3) ;  /* 0xfffffffc00fc7947 */ /* 0x000fc0000383ffff */
[----:B------:R-:W-:-:S00]  /*0240*/  NOP ;  /* 0x0000000000007918 */ /* 0x000fc00000000000 */
        /* <DEDUP_REMOVED lines=11> */
.L_x_4:


//--------------------- .nv.shared._Z12reductionSumPKfPfi --------------------------
	.section	.nv.shared._Z12reductionSumPKfPfi,"aw",@nobits
	.sectionflags	@""
	.align	16
	.zero		1024


//--------------------- .nv.shared.reserved.0     --------------------------
	.section	.nv.shared.reserved.0,"aw",@nobits
	.weak		__nv_reservedSMEM_offset_0_alias
	.size		__nv_reservedSMEM_offset_0_alias, 0, 64
	.other		__nv_reservedSMEM_offset_0_alias,@"STO_CUDA_RESERVED_SHARED STV_DEFAULT"
__nv_reservedSMEM_offset_0_alias:
	.zero		0
	.zero		64


//--------------------- .nv.constant0._Z12reductionSumPKfPfi --------------------------
	.section	.nv.constant0._Z12reductionSumPKfPfi,"a",@progbits
	.sectionflags	@""
	.align	4
.nv.constant0._Z12reductionSumPKfPfi:
	.zero		916


//--------------------- SYMBOLS --------------------------

	.type		.nv.reservedSmem.offset0,@object
	.size		.nv.reservedSmem.offset0,0x4
	.type		.nv.reservedSmem.cap,@object
	.size		.nv.reservedSmem.cap,0x4
